	.headerflags	@"EF_CUDA_TEXMODE_UNIFIED EF_CUDA_64BIT_ADDRESS EF_CUDA_ACCELERATORS EF_CUDA_SM90 EF_CUDA_VIRTUAL_SM(EF_CUDA_SM90)"
	.elftype	@"ET_EXEC"


//--------------------- .nv.info                  --------------------------
	.section	.nv.info,"",@"SHT_CUDA_INFO"
	.align	4


	//----- nvinfo : EIATTR_REGCOUNT
	.align		4
        /*0000*/ 	.byte	0x04, 0x2f
        /*0002*/ 	.short	(.L_3 - .L_2)
	.align		4
.L_2:
        /*0004*/ 	.word	index@(triton_poi_fused__native_batch_norm_legit_no_training_add_relu_16)
        /*0008*/ 	.word	0x00000014


	//----- nvinfo : EIATTR_MIN_STACK_SIZE
	.align		4
.L_3:
        /*000c*/ 	.byte	0x04, 0x12
        /*000e*/ 	.short	(.L_5 - .L_4)
	.align		4
.L_4:
        /*0010*/ 	.word	index@(triton_poi_fused__native_batch_norm_legit_no_training_add_relu_16)
        /*0014*/ 	.word	0x00000000


	//----- nvinfo : EIATTR_FRAME_SIZE
	.align		4
.L_5:
        /*0018*/ 	.byte	0x04, 0x11
        /*001a*/ 	.short	(.L_7 - .L_6)
	.align		4
.L_6:
        /*001c*/ 	.word	index@(triton_poi_fused__native_batch_norm_legit_no_training_add_relu_16)
        /*0020*/ 	.word	0x00000000


	//----- nvinfo : EIATTR_MIN_STACK_SIZE
	.align		4
.L_7:
        /*0024*/ 	.byte	0x04, 0x12
        /*0026*/ 	.short	(.L_9 - .L_8)
	.align		4
.L_8:
        /*0028*/ 	.word	index@(triton_poi_fused__native_batch_norm_legit_no_training_add_relu_16)
        /*002c*/ 	.word	0x00000000
.L_9:


//--------------------- .nv.info.triton_poi_fused__native_batch_norm_legit_no_training_add_relu_16 --------------------------
	.section	.nv.info.triton_poi_fused__native_batch_norm_legit_no_training_add_relu_16,"",@"SHT_CUDA_INFO"
	.sectionflags	@""
	.align	4


	//----- nvinfo : EIATTR_CUDA_API_VERSION
	.align		4
        /*0000*/ 	.byte	0x04, 0x37
        /*0002*/ 	.short	(.L_11 - .L_10)
.L_10:
        /*0004*/ 	.word	0x0000007c


	//----- nvinfo : EIATTR_KPARAM_INFO
	.align		4
.L_11:
        /*0008*/ 	.byte	0x04, 0x17
        /*000a*/ 	.short	(.L_13 - .L_12)
.L_12:
        /*000c*/ 	.word	0x00000000
        /*0010*/ 	.short	0x0007
        /*0012*/ 	.short	0x0038
        /*0014*/ 	.byte	0x00, 0xf0, 0x11, 0x00


	//----- nvinfo : EIATTR_KPARAM_INFO
	.align		4
.L_13:
        /*0018*/ 	.byte	0x04, 0x17
        /*001a*/ 	.short	(.L_15 - .L_14)
.L_14:
        /*001c*/ 	.word	0x00000000
        /*0020*/ 	.short	0x0006
        /*0022*/ 	.short	0x0030
        /*0024*/ 	.byte	0x00, 0xf4, 0x21, 0x00


	//----- nvinfo : EIATTR_KPARAM_INFO
	.align		4
.L_15:
        /*0028*/ 	.byte	0x04, 0x17
        /*002a*/ 	.short	(.L_17 - .L_16)
.L_16:
        /*002c*/ 	.word	0x00000000
        /*0030*/ 	.short	0x0005
        /*0032*/ 	.short	0x0028
        /*0034*/ 	.byte	0x00, 0xf4, 0x21, 0x00


	//----- nvinfo : EIATTR_KPARAM_INFO
	.align		4
.L_17:
        /*0038*/ 	.byte	0x04, 0x17
        /*003a*/ 	.short	(.L_19 - .L_18)
.L_18:
        /*003c*/ 	.word	0x00000000
        /*0040*/ 	.short	0x0004
        /*0042*/ 	.short	0x0020
        /*0044*/ 	.byte	0x00, 0xf4, 0x21, 0x00


	//----- nvinfo : EIATTR_KPARAM_INFO
	.align		4
.L_19:
        /*0048*/ 	.byte	0x04, 0x17
        /*004a*/ 	.short	(.L_21 - .L_20)
.L_20:
        /*004c*/ 	.word	0x00000000
        /*0050*/ 	.short	0x0003
        /*0052*/ 	.short	0x0018
        /*0054*/ 	.byte	0x00, 0xf4, 0x21, 0x00


	//----- nvinfo : EIATTR_KPARAM_INFO
	.align		4
.L_21:
        /*0058*/ 	.byte	0x04, 0x17
        /*005a*/ 	.short	(.L_23 - .L_22)
.L_22:
        /*005c*/ 	.word	0x00000000
        /*0060*/ 	.short	0x0002
        /*0062*/ 	.short	0x0010
        /*0064*/ 	.byte	0x00, 0xf4, 0x21, 0x00


	//----- nvinfo : EIATTR_KPARAM_INFO
	.align		4
.L_23:
        /*0068*/ 	.byte	0x04, 0x17
        /*006a*/ 	.short	(.L_25 - .L_24)
.L_24:
        /*006c*/ 	.word	0x00000000
        /*0070*/ 	.short	0x0001
        /*0072*/ 	.short	0x0008
        /*0074*/ 	.byte	0x00, 0xf4, 0x21, 0x00


	//----- nvinfo : EIATTR_KPARAM_INFO
	.align		4
.L_25:
        /*0078*/ 	.byte	0x04, 0x17
        /*007a*/ 	.short	(.L_27 - .L_26)
.L_26:
        /*007c*/ 	.word	0x00000000
        /*0080*/ 	.short	0x0000
        /*0082*/ 	.short	0x0000
        /*0084*/ 	.byte	0x00, 0xf4, 0x21, 0x00


	//----- nvinfo : EIATTR_SPARSE_MMA_MASK
	.align		4
.L_27:
        /*0088*/ 	.byte	0x03, 0x50
        /*008a*/ 	.short	0x0000


	//----- nvinfo : EIATTR_MAXREG_COUNT
	.align		4
        /*008c*/ 	.byte	0x03, 0x1b
        /*008e*/ 	.short	0x00ff


	//----- nvinfo : EIATTR_EXIT_INSTR_OFFSETS
	.align		4
        /*0090*/ 	.byte	0x04, 0x1c
        /*0092*/ 	.short	(.L_29 - .L_28)


	//   ....[0]....
.L_28:
        /*0094*/ 	.word	0x000003b0


	//----- nvinfo : EIATTR_REQNTID
	.align		4
.L_29:
        /*0098*/ 	.byte	0x04, 0x10
        /*009a*/ 	.short	(.L_31 - .L_30)
.L_30:
        /*009c*/ 	.word	0x00000080
        /*00a0*/ 	.word	0x00000001
        /*00a4*/ 	.word	0x00000001


	//----- nvinfo : EIATTR_CBANK_PARAM_SIZE
	.align		4
.L_31:
        /*00a8*/ 	.byte	0x03, 0x19
        /*00aa*/ 	.short	0x003c


	//----- nvinfo : EIATTR_PARAM_CBANK
	.align		4
        /*00ac*/ 	.byte	0x04, 0x0a
        /*00ae*/ 	.short	(.L_33 - .L_32)
	.align		4
.L_32:
        /*00b0*/ 	.word	index@(.nv.constant0.triton_poi_fused__native_batch_norm_legit_no_training_add_relu_16)
        /*00b4*/ 	.short	0x0210
        /*00b6*/ 	.short	0x003c


	//----- nvinfo : EIATTR_SW_WAR
	.align		4
.L_33:
        /*00b8*/ 	.byte	0x04, 0x36
        /*00ba*/ 	.short	(.L_35 - .L_34)
.L_34:
        /*00bc*/ 	.word	0x00000008
.L_35:


//--------------------- .nv.callgraph             --------------------------
	.section	.nv.callgraph,"",@"SHT_CUDA_CALLGRAPH"
	.align	4
	.sectionentsize	8
	.align		4
        /*0000*/ 	.word	0x00000000
	.align		4
        /*0004*/ 	.word	0xffffffff
	.align		4
        /*0008*/ 	.word	0x00000000
	.align		4
        /*000c*/ 	.word	0xfffffffe
	.align		4
        /*0010*/ 	.word	0x00000000
	.align		4
        /*0014*/ 	.word	0xfffffffd
	.align		4
        /*0018*/ 	.word	0x00000000
	.align		4
        /*001c*/ 	.word	0xfffffffc


//--------------------- .nv.constant4             --------------------------
	.section	.nv.constant4,"a",@progbits
	.align	8
	.align		8
.nv.constant4:
        /*0000*/ 	.dword	_$_str
	.align		8
        /*0008*/ 	.dword	_$_str_$_2


//--------------------- .text.triton_poi_fused__native_batch_norm_legit_no_training_add_relu_16 --------------------------
	.section	.text.triton_poi_fused__native_batch_norm_legit_no_training_add_relu_16,"ax",@progbits
	.align	128
        .global         triton_poi_fused__native_batch_norm_legit_no_training_add_relu_16
        .type           triton_poi_fused__native_batch_norm_legit_no_training_add_relu_16,@function
        .size           triton_poi_fused__native_batch_norm_legit_no_training_add_relu_16,(.L_x_1 - triton_poi_fused__native_batch_norm_legit_no_training_add_relu_16)
        .other          triton_poi_fused__native_batch_norm_legit_no_training_add_relu_16,@"STO_CUDA_ENTRY STV_DEFAULT"
triton_poi_fused__native_batch_norm_legit_no_training_add_relu_16:
.text.triton_poi_fused__native_batch_norm_legit_no_training_add_relu_16:
[----:B------:R-:W-:Y:S01]  /*0000*/  LDC R1, c[0x0][0x28] ;  /* 0x00000a00ff017b82 */ /* 0x000fe20000000800 */
[----:B------:R-:W1:Y:S07]  /*0010*/  S2R R0, SR_TID.X ;  /* 0x0000000000007919 */ /* 0x000e6e0000002100 */
[----:B------:R-:W2:Y:S01]  /*0020*/  LDC.64 R10, c[0x0][0x220] ;  /* 0x00008800ff0a7b82 */ /* 0x000ea20000000a00 */
[----:B------:R-:W-:Y:S01]  /*0030*/  ULDC.64 UR4, c[0x0][0x208] ;  /* 0x0000820000047ab9 */ /* 0x000fe20000000a00 */
[----:B------:R-:W3:Y:S06]  /*0040*/  S2R R5, SR_CTAID.X ;  /* 0x0000000000057919 */ /* 0x000eec0000002500 */
[----:B------:R-:W4:Y:S08]  /*0050*/  LDC.64 R6, c[0x0][0x210] ;  /* 0x00008400ff067b82 */ /* 0x000f300000000a00 */
[----:B------:R-:W5:Y:S08]  /*0060*/  LDC.64 R8, c[0x0][0x218] ;  /* 0x00008600ff087b82 */ /* 0x000f700000000a00 */
[----:B------:R-:W4:Y:S01]  /*0070*/  LDC.64 R12, c[0x0][0x228] ;  /* 0x00008a00ff0c7b82 */ /* 0x000f220000000a00 */
[----:B-1----:R-:W-:-:S07]  /*0080*/  SHF.L.U32 R0, R0, 0x1, RZ ;  /* 0x0000000100007819 */ /* 0x002fce00000006ff */
[----:B------:R-:W1:Y:S01]  /*0090*/  LDC.64 R14, c[0x0][0x230] ;  /* 0x00008c00ff0e7b82 */ /* 0x000e620000000a00 */
[----:B---3--:R-:W-:Y:S02]  /*00a0*/  SHF.R.S32.HI R3, RZ, 0x17, R5 ;  /* 0x00000017ff037819 */ /* 0x008fe40000011405 */
[----:B------:R-:W-:Y:S02]  /*00b0*/  LOP3.LUT R0, R0, 0xfe, RZ, 0xc0, !PT ;  /* 0x000000fe00007812 */ /* 0x000fe400078ec0ff */
[----:B------:R-:W-:Y:S02]  /*00c0*/  SGXT R3, R3, 0x1 ;  /* 0x000000010303781a */ /* 0x000fe40000000200 */
[----:B------:R-:W-:-:S04]  /*00d0*/  LEA R0, R5, R0, 0x8 ;  /* 0x0000000005007211 */ /* 0x000fc800078e40ff */
[----:B------:R-:W-:-:S04]  /*00e0*/  LEA.HI R3, R3, R0, RZ, 0x2 ;  /* 0x0000000003037211 */ /* 0x000fc800078f10ff */
[--C-:B------:R-:W-:Y:S02]  /*00f0*/  SHF.R.S32.HI R2, RZ, 0x2, R3.reuse ;  /* 0x00000002ff027819 */ /* 0x100fe40000011403 */
[----:B------:R-:W-:-:S04]  /*0100*/  SHF.R.S32.HI R3, RZ, 0x1f, R3 ;  /* 0x0000001fff037819 */ /* 0x000fc80000011403 */
[----:B------:R-:W-:-:S04]  /*0110*/  LEA.HI R3, R3, R2, RZ, 0xb ;  /* 0x0000000203037211 */ /* 0x000fc800078f58ff */
[----:B------:R-:W-:-:S04]  /*0120*/  LOP3.LUT R3, R3, 0xfffff800, RZ, 0xc0, !PT ;  /* 0xfffff80003037812 */ /* 0x000fc800078ec0ff */
[----:B------:R-:W-:Y:S02]  /*0130*/  IADD3 R17, R2, -R3, RZ ;  /* 0x8000000302117210 */ /* 0x000fe40007ffe0ff */
[----:B------:R-:W3:Y:S03]  /*0140*/  LDC.64 R2, c[0x0][0x238] ;  /* 0x00008e00ff027b82 */ /* 0x000ee60000000a00 */
[----:B--2---:R-:W-:-:S05]  /*0150*/  IMAD.WIDE R10, R17, 0x4, R10 ;  /* 0x00000004110a7825 */ /* 0x004fca00078e020a */
[----:B------:R1:W2:Y:S01]  /*0160*/  LDG.E.EL R4, desc[UR4][R10.64] ;  /* 0x000000040a047981 */ /* 0x0002a2000c2e1900 */
[----:B----4-:R-:W-:-:S04]  /*0170*/  IMAD.WIDE R6, R0, 0x4, R6 ;  /* 0x0000000400067825 */ /* 0x010fc800078e0206 */
[C---:B-----5:R-:W-:Y:S02]  /*0180*/  IMAD.WIDE R8, R17.reuse, 0x4, R8 ;  /* 0x0000000411087825 */ /* 0x060fe400078e0208 */
[----:B------:R-:W4:Y:S02]  /*0190*/  LDG.E.64 R6, desc[UR4][R6.64] ;  /* 0x0000000406067981 */ /* 0x000f24000c1e1b00 */
[C---:B0-----:R-:W-:Y:S02]  /*01a0*/  IMAD.WIDE R12, R17.reuse, 0x4, R12 ;  /* 0x00000004110c7825 */ /* 0x041fe400078e020c */
[----:B------:R0:W4:Y:S02]  /*01b0*/  LDG.E.EL R5, desc[UR4][R8.64] ;  /* 0x0000000408057981 */ /* 0x000124000c2e1900 */
[----:B-1----:R-:W-:Y:S02]  /*01c0*/  IMAD.WIDE R10, R17, 0x4, R14 ;  /* 0x00000004110a7825 */ /* 0x002fe400078e020e */
[----:B------:R1:W5:Y:S02]  /*01d0*/  LDG.E.EL R12, desc[UR4][R12.64] ;  /* 0x000000040c0c7981 */ /* 0x000364000c2e1900 */
[----:B---3--:R-:W-:-:S02]  /*01e0*/  IMAD.WIDE R2, R0, 0x4, R2 ;  /* 0x0000000400027825 */ /* 0x008fc400078e0202 */
[----:B------:R-:W5:Y:S01]  /*01f0*/  LDG.E.EL R11, desc[UR4][R10.64] ;  /* 0x000000040a0b7981 */ /* 0x000f62000c2e1900 */
[----:B0-----:R-:W0:Y:S03]  /*0200*/  LDC.64 R8, c[0x0][0x240] ;  /* 0x00009000ff087b82 */ /* 0x001e260000000a00 */
[----:B------:R-:W3:Y:S01]  /*0210*/  LDG.E.64 R2, desc[UR4][R2.64] ;  /* 0x0000000402027981 */ /* 0x000ee2000c1e1b00 */
[----:B-1----:R-:W-:Y:S01]  /*0220*/  HFMA2.MMA R13, -RZ, RZ, 1.625, 0 ;  /* 0x3e800000ff0d7435 */ /* 0x002fe200000001ff */
[----:B0-----:R-:W-:-:S04]  /*0230*/  IMAD.WIDE R8, R0, 0x4, R8 ;  /* 0x0000000400087825 */ /* 0x001fc800078e0208 */
[----:B--2---:R-:W-:-:S04]  /*0240*/  FADD R4, R4, 9.9999997473787516356e-06 ;  /* 0x3727c5ac04047421 */ /* 0x004fc80000000000 */
[----:B------:R-:W0:Y:S02]  /*0250*/  MUFU.SQRT R14, R4 ;  /* 0x00000004000e7308 */ /* 0x000e240000002000 */
[C---:B0-----:R-:W-:Y:S02]  /*0260*/  FSETP.GT.AND P0, PT, R14.reuse, 8.50705917302346158658e+37, PT ;  /* 0x7e8000000e00780b */ /* 0x041fe40003f04000 */
[----:B------:R-:W-:-:S11]  /*0270*/  FSETP.GEU.AND P1, PT, R14, 1.175494350822287508e-38, PT ;  /* 0x008000000e00780b */ /* 0x000fd60003f2e000 */
[----:B------:R-:W-:-:S04]  /*0280*/  @P0 FMUL R14, R14, 0.25 ;  /* 0x3e8000000e0e0820 */ /* 0x000fc80000400000 */
[----:B------:R-:W-:-:S06]  /*0290*/  @!P1 FMUL R14, R14, 16777216 ;  /* 0x4b8000000e0e9820 */ /* 0x000fcc0000400000 */
[----:B------:R-:W0:Y:S01]  /*02a0*/  MUFU.RCP R14, R14 ;  /* 0x0000000e000e7308 */ /* 0x000e220000001000 */
[----:B------:R-:W-:Y:S01]  /*02b0*/  FSEL R13, R13, 1, P0 ;  /* 0x3f8000000d0d7808 */ /* 0x000fe20000000000 */
[----:B----4-:R-:W-:-:S04]  /*02c0*/  FADD R7, R7, -R5 ;  /* 0x8000000507077221 */ /* 0x010fc80000000000 */
[----:B------:R-:W-:Y:S01]  /*02d0*/  @!P1 FMUL R13, R13, 16777216 ;  /* 0x4b8000000d0d9820 */ /* 0x000fe20000400000 */
[----:B------:R-:W-:-:S03]  /*02e0*/  FADD R6, R6, -R5 ;  /* 0x8000000506067221 */ /* 0x000fc60000000000 */
[----:B0-----:R-:W-:-:S04]  /*02f0*/  FMUL R13, R14, R13 ;  /* 0x0000000d0e0d7220 */ /* 0x001fc80000400000 */
[-C--:B------:R-:W-:Y:S01]  /*0300*/  FMUL R7, R7, R13.reuse ;  /* 0x0000000d07077220 */ /* 0x080fe20000400000 */
[----:B------:R-:W-:-:S03]  /*0310*/  FMUL R6, R6, R13 ;  /* 0x0000000d06067220 */ /* 0x000fc60000400000 */
[C-C-:B-----5:R-:W-:Y:S01]  /*0320*/  FFMA R4, R12.reuse, R7, R11.reuse ;  /* 0x000000070c047223 */ /* 0x160fe2000000000b */
[----:B------:R-:W-:-:S04]  /*0330*/  FFMA R11, R12, R6, R11 ;  /* 0x000000060c0b7223 */ /* 0x000fc8000000000b */
[----:B---3--:R-:W-:Y:S01]  /*0340*/  FSETP.GEU.AND P1, PT, R4, -R3, PT ;  /* 0x800000030400720b */ /* 0x008fe20003f2e000 */
[----:B------:R-:W-:Y:S01]  /*0350*/  FADD R4, R3, R4 ;  /* 0x0000000403047221 */ /* 0x000fe20000000000 */
[----:B------:R-:W-:Y:S01]  /*0360*/  FADD R3, R2, R11 ;  /* 0x0000000b02037221 */ /* 0x000fe20000000000 */
[----:B------:R-:W-:-:S03]  /*0370*/  FSETP.GEU.AND P0, PT, R11, -R2, PT ;  /* 0x800000020b00720b */ /* 0x000fc60003f0e000 */
[----:B------:R-:W-:Y:S02]  /*0380*/  FSEL R5, R4, RZ, P1 ;  /* 0x000000ff04057208 */ /* 0x000fe40000800000 */
[----:B------:R-:W-:-:S05]  /*0390*/  FSEL R4, R3, RZ, P0 ;  /* 0x000000ff03047208 */ /* 0x000fca0000000000 */
[----:B------:R-:W-:Y:S01]  /*03a0*/  STG.E.64 desc[UR4][R8.64], R4 ;  /* 0x0000000408007986 */ /* 0x000fe2000c101b04 */
[----:B------:R-:W-:Y:S05]  /*03b0*/  EXIT ;  /* 0x000000000000794d */ /* 0x000fea0003800000 */
.L_x_0:
[----:B------:R-:W-:-:S00]  /*03c0*/  BRA `(.L_x_0) ;  /* 0xfffffffc00fc7947 */ /* 0x000fc0000383ffff */
[----:B------:R-:W-:-:S00]  /*03d0*/  NOP ;  /* 0x0000000000007918 */ /* 0x000fc00000000000 */
        /* <DEDUP_REMOVED lines=10> */
.L_x_1:


//--------------------- .nv.global.init           --------------------------
	.section	.nv.global.init,"aw",@progbits
.nv.global.init:
	.type		_$_str,@object
	.size		_$_str,(_$_str_$_2 - _$_str)
_$_str:
        /*0000*/ 	.byte	0x5f, 0x5f, 0x43, 0x55, 0x44, 0x41, 0x5f, 0x46, 0x54, 0x5a, 0x00
	.type		_$_str_$_2,@object
	.size		_$_str_$_2,(.L_1 - _$_str_$_2)
_$_str_$_2:
        /*000b*/ 	.byte	0x5f, 0x5f, 0x43, 0x55, 0x44, 0x41, 0x5f, 0x50, 0x52, 0x45, 0x43, 0x5f, 0x53, 0x51, 0x52, 0x54
        /*001b*/ 	.byte	0x00
.L_1:


//--------------------- .nv.constant0.triton_poi_fused__native_batch_norm_legit_no_training_add_relu_16 --------------------------
	.section	.nv.constant0.triton_poi_fused__native_batch_norm_legit_no_training_add_relu_16,"a",@progbits
	.sectionflags	@""
	.align	4
.nv.constant0.triton_poi_fused__native_batch_norm_legit_no_training_add_relu_16:
	.zero		588
